//
// Generated by NVIDIA NVVM Compiler
//
// Compiler Build ID: CL-36424714
// Cuda compilation tools, release 13.0, V13.0.88
// Based on NVVM 20.0.0
//

.version 9.0
.target sm_100
.address_size 64

	// .globl	_Z3fooPf

.visible .entry _Z3fooPf(
	.param .u64 .ptr .align 1 _Z3fooPf_param_0
)
{
	.reg .pred 	%p<2>;
	.reg .b32 	%r<5>;
	.reg .b64 	%rd<5>;

	ld.param.u64 	%rd1, [_Z3fooPf_param_0];
	cvta.to.global.u64 	%rd2, %rd1;
	mov.u32 	%r1, %tid.x;
	setp.eq.s32 	%p1, %r1, 0;
	shl.b32 	%r2, %r1, 1;
	selp.b32 	%r3, 1, %r2, %p1;
	mul.wide.u32 	%rd3, %r3, 4;
	add.s64 	%rd4, %rd2, %rd3;
	mov.b32 	%r4, 1075419546;
	st.global.u32 	[%rd4], %r4;
	ret;

}


// ===== COMPILED SASS (sm_100) =====

	.target	sm_100

	.elftype	@"ET_EXEC"


//--------------------- .note.nv.tkinfo           --------------------------
	.section	.note.nv.tkinfo,"",@"SHT_NOTE"
	.sectionflags	@"SHF_NOTE_NV_TKINFO"
	.tkinfo
        /*0018*/ 	.word	0x00000002
        /*0030*/ 	.string	""
        /*0030*/ 	.string	"ptxas"
        /*0030*/ 	.string	"Cuda compilation tools, release 13.0, V13.0.88"
        /*0030*/ 	.string	"Build cuda_13.0.r13.0/compiler.36424714_0"
        /*0030*/ 	.string	"-arch sm_100 -m 64 "



//--------------------- .note.nv.cuinfo           --------------------------
	.section	.note.nv.cuinfo,"",@"SHT_NOTE"
	.sectionflags	@"SHF_NOTE_NV_CUINFO"
        /*0018*/ 	.short	0x0002
        /*001a*/ 	.short	0x0064
        /*001c*/ 	.short	0x0082
	.zero		2


//--------------------- .nv.info                  --------------------------
	.section	.nv.info,"",@"SHT_CUDA_INFO"
	.align	4


	//----- nvinfo : EIATTR_REGCOUNT
	.align		4
        /*0000*/ 	.byte	0x04, 0x2f
        /*0002*/ 	.short	(.L_1 - .L_0)
	.align		4
.L_0:
        /*0004*/ 	.word	index@(_Z3fooPf)
        /*0008*/ 	.word	0x0000000a


	//----- nvinfo : EIATTR_FRAME_SIZE
	.align		4
.L_1:
        /*000c*/ 	.byte	0x04, 0x11
        /*000e*/ 	.short	(.L_3 - .L_2)
	.align		4
.L_2:
        /*0010*/ 	.word	index@(_Z3fooPf)
        /*0014*/ 	.word	0x00000000


	//----- nvinfo : EIATTR_MIN_STACK_SIZE
	.align		4
.L_3:
        /*0018*/ 	.byte	0x04, 0x12
        /*001a*/ 	.short	(.L_5 - .L_4)
	.align		4
.L_4:
        /*001c*/ 	.word	index@(_Z3fooPf)
        /*0020*/ 	.word	0x00000000
.L_5:


//--------------------- .nv.compat                --------------------------
	.section	.nv.compat,"",@"SHT_CUDA_COMPAT_INFO"
	.align	4
        /*0000*/ 	.byte	0x02, 0x09, 0x00, 0x00, 0x02, 0x02, 0x01, 0x00, 0x02, 0x05, 0x05, 0x00, 0x03, 0x07, 0x01, 0x01
        /*0010*/ 	.byte	0x02, 0x03, 0x00, 0x00, 0x02, 0x06, 0x01, 0x00, 0x04, 0x0b, 0x08, 0x00, 0x09, 0x00, 0x00, 0x00
        /*0020*/ 	.byte	0x00, 0x00, 0x00, 0x00


//--------------------- .nv.info._Z3fooPf         --------------------------
	.section	.nv.info._Z3fooPf,"",@"SHT_CUDA_INFO"
	.sectionflags	@""
	.align	4


	//----- nvinfo : EIATTR_CUDA_API_VERSION
	.align		4
        /*0000*/ 	.byte	0x04, 0x37
        /*0002*/ 	.short	(.L_7 - .L_6)
.L_6:
        /*0004*/ 	.word	0x00000082


	//----- nvinfo : EIATTR_KPARAM_INFO
	.align		4
.L_7:
        /*0008*/ 	.byte	0x04, 0x17
        /*000a*/ 	.short	(.L_9 - .L_8)
.L_8:
        /*000c*/ 	.word	0x00000000
        /*0010*/ 	.short	0x0000
        /*0012*/ 	.short	0x0000
        /*0014*/ 	.byte	0x00, 0xf5, 0x21, 0x00


	//----- nvinfo : EIATTR_SPARSE_MMA_MASK
	.align		4
.L_9:
        /*0018*/ 	.byte	0x03, 0x50
        /*001a*/ 	.short	0x0000


	//----- nvinfo : EIATTR_MAXREG_COUNT
	.align		4
        /*001c*/ 	.byte	0x03, 0x1b
        /*001e*/ 	.short	0x00ff


	//----- nvinfo : EIATTR_MERCURY_ISA_VERSION
	.align		4
        /*0020*/ 	.byte	0x03, 0x5f
        /*0022*/ 	.short	0x0101


	//----- nvinfo : EIATTR_VRC_CTA_INIT_COUNT
	.align		4
        /*0024*/ 	.byte	0x02, 0x4a
	.zero		1
	.zero		1


	//----- nvinfo : EIATTR_EXIT_INSTR_OFFSETS
	.align		4
        /*0028*/ 	.byte	0x04, 0x1c
        /*002a*/ 	.short	(.L_11 - .L_10)


	//   ....[0]....
.L_10:
        /*002c*/ 	.word	0x000000a0


	//----- nvinfo : EIATTR_CBANK_PARAM_SIZE
	.align		4
.L_11:
        /*0030*/ 	.byte	0x03, 0x19
        /*0032*/ 	.short	0x0008


	//----- nvinfo : EIATTR_PARAM_CBANK
	.align		4
        /*0034*/ 	.byte	0x04, 0x0a
        /*0036*/ 	.short	(.L_13 - .L_12)
	.align		4
.L_12:
        /*0038*/ 	.word	index@(.nv.constant0._Z3fooPf)
        /*003c*/ 	.short	0x0380
        /*003e*/ 	.short	0x0008


	//----- nvinfo : EIATTR_SW_WAR
	.align		4
.L_13:
        /*0040*/ 	.byte	0x04, 0x36
        /*0042*/ 	.short	(.L_15 - .L_14)
.L_14:
        /*0044*/ 	.word	0x00000008
.L_15:


//--------------------- .nv.callgraph             --------------------------
	.section	.nv.callgraph,"",@"SHT_CUDA_CALLGRAPH"
	.align	4
	.sectionentsize	8
	.align		4
        /*0000*/ 	.word	0x00000000
	.align		4
        /*0004*/ 	.word	0xffffffff
	.align		4
        /*0008*/ 	.word	0x00000000
	.align		4
        /*000c*/ 	.word	0xfffffffe
	.align		4
        /*0010*/ 	.word	0x00000000
	.align		4
        /*0014*/ 	.word	0xfffffffd
	.align		4
        /*0018*/ 	.word	0x00000000
	.align		4
        /*001c*/ 	.word	0xfffffffc


//--------------------- .text._Z3fooPf            --------------------------
	.section	.text._Z3fooPf,"ax",@progbits
	.align	128
        .global         _Z3fooPf
        .type           _Z3fooPf,@function
        .size           _Z3fooPf,(.L_x_1 - _Z3fooPf)
        .other          _Z3fooPf,@"STO_CUDA_ENTRY STV_DEFAULT"
_Z3fooPf:
.text._Z3fooPf:
[----:B------:R-:W-:Y:S01]  /*0000*/  LDC R1, c[0x0][0x37c] ;  /* 0x0000df00ff017b82 */ /* 0x000fe20000000800 */
[----:B------:R-:W0:Y:S07]  /*0010*/  S2R R0, SR_TID.X ;  /* 0x0000000000007919 */ /* 0x000e2e0000002100 */
[----:B------:R-:W1:Y:S01]  /*0020*/  LDC.64 R2, c[0x0][0x380] ;  /* 0x0000e000ff027b82 */ /* 0x000e620000000a00 */
[----:B------:R-:W2:Y:S01]  /*0030*/  LDCU.64 UR4, c[0x0][0x358] ;  /* 0x00006b00ff0477ac */ /* 0x000ea20008000a00 */
[----:B------:R-:W-:Y:S01]  /*0040*/  HFMA2 R7, -RZ, RZ, 2.048828125, -0.002735137939453125 ;  /* 0x4019999aff077431 */ /* 0x000fe200000001ff */
[C---:B0-----:R-:W-:Y:S01]  /*0050*/  ISETP.NE.AND P0, PT, R0.reuse, RZ, PT ;  /* 0x000000ff0000720c */ /* 0x041fe20003f05270 */
[----:B------:R-:W-:-:S05]  /*0060*/  IMAD.SHL.U32 R0, R0, 0x2, RZ ;  /* 0x0000000200007824 */ /* 0x000fca00078e00ff */
[----:B------:R-:W-:-:S05]  /*0070*/  SEL R5, R0, 0x1, P0 ;  /* 0x0000000100057807 */ /* 0x000fca0000000000 */
[----:B-1----:R-:W-:-:S05]  /*0080*/  IMAD.WIDE.U32 R2, R5, 0x4, R2 ;  /* 0x0000000405027825 */ /* 0x002fca00078e0002 */
[----:B--2---:R-:W-:Y:S01]  /*0090*/  STG.E desc[UR4][R2.64], R7 ;  /* 0x0000000702007986 */ /* 0x004fe2000c101904 */
[----:B------:R-:W-:Y:S05]  /*00a0*/  EXIT ;  /* 0x000000000000794d */ /* 0x000fea0003800000 */
.L_x_0:
[----:B------:R-:W-:-:S00]  /*00b0*/  BRA `(.L_x_0) ;  /* 0xfffffffc00fc7947 */ /* 0x000fc0000383ffff */
[----:B------:R-:W-:-:S00]  /*00c0*/  NOP ;  /* 0x0000000000007918 */ /* 0x000fc00000000000 */
        /* <DEDUP_REMOVED lines=11> */
.L_x_1:


//--------------------- .nv.shared.reserved.0     --------------------------
	.section	.nv.shared.reserved.0,"aw",@nobits
	.weak		__nv_reservedSMEM_offset_0_alias
	.size		__nv_reservedSMEM_offset_0_alias, 0, 64
	.other		__nv_reservedSMEM_offset_0_alias,@"STO_CUDA_RESERVED_SHARED STV_DEFAULT"
__nv_reservedSMEM_offset_0_alias:
	.zero		0
	.zero		64


//--------------------- .nv.constant0._Z3fooPf    --------------------------
	.section	.nv.constant0._Z3fooPf,"a",@progbits
	.sectionflags	@""
	.align	4
.nv.constant0._Z3fooPf:
	.zero		904


//--------------------- SYMBOLS --------------------------

	.type		.nv.reservedSmem.offset0,@object
	.size		.nv.reservedSmem.offset0,0x4
